//
// Generated by NVIDIA NVVM Compiler
//
// Compiler Build ID: CL-36424714
// Cuda compilation tools, release 13.0, V13.0.88
// Based on NVVM 20.0.0
//

.version 9.0
.target sm_100
.address_size 64

	// .globl	_Z3addiPfS_S_i
.const .align 4 .b8 c_mem[65536];

.visible .entry _Z3addiPfS_S_i(
	.param .u32 _Z3addiPfS_S_i_param_0,
	.param .u64 .ptr .align 1 _Z3addiPfS_S_i_param_1,
	.param .u64 .ptr .align 1 _Z3addiPfS_S_i_param_2,
	.param .u64 .ptr .align 1 _Z3addiPfS_S_i_param_3,
	.param .u32 _Z3addiPfS_S_i_param_4
)
{
	.reg .pred 	%p<2>;
	.reg .b32 	%r<10>;
	.reg .b32 	%f<31>;
	.reg .b64 	%rd<13>;

	ld.param.u32 	%r3, [_Z3addiPfS_S_i_param_0];
	ld.param.u64 	%rd1, [_Z3addiPfS_S_i_param_1];
	ld.param.u64 	%rd2, [_Z3addiPfS_S_i_param_2];
	ld.param.u64 	%rd3, [_Z3addiPfS_S_i_param_3];
	ld.param.u32 	%r4, [_Z3addiPfS_S_i_param_4];
	mov.u32 	%r5, %ctaid.x;
	mov.u32 	%r6, %ntid.x;
	mov.u32 	%r7, %tid.x;
	mad.lo.s32 	%r1, %r5, %r6, %r7;
	mul.lo.s32 	%r2, %r4, %r7;
	add.s32 	%r8, %r3, -10;
	setp.ge.s32 	%p1, %r1, %r8;
	@%p1 bra 	$L__BB0_2;
	cvta.to.global.u64 	%rd4, %rd2;
	cvta.to.global.u64 	%rd5, %rd1;
	cvta.to.global.u64 	%rd6, %rd3;
	mul.wide.s32 	%rd7, %r1, 4;
	add.s64 	%rd8, %rd5, %rd7;
	add.s64 	%rd9, %rd6, %rd7;
	ld.global.f32 	%f1, [%rd8];
	shl.b32 	%r9, %r2, 2;
	cvt.u64.u32 	%rd10, %r9;
	and.b64  	%rd11, %rd10, 65532;
	add.s64 	%rd12, %rd4, %rd11;
	ld.global.f32 	%f2, [%rd12];
	add.f32 	%f3, %f1, %f2;
	st.global.f32 	[%rd9], %f3;
	ld.global.f32 	%f4, [%rd8];
	ld.global.f32 	%f5, [%rd12+4];
	add.f32 	%f6, %f4, %f5;
	st.global.f32 	[%rd9], %f6;
	ld.global.f32 	%f7, [%rd8];
	ld.global.f32 	%f8, [%rd12+8];
	add.f32 	%f9, %f7, %f8;
	st.global.f32 	[%rd9], %f9;
	ld.global.f32 	%f10, [%rd8];
	ld.global.f32 	%f11, [%rd12+12];
	add.f32 	%f12, %f10, %f11;
	st.global.f32 	[%rd9], %f12;
	ld.global.f32 	%f13, [%rd8];
	ld.global.f32 	%f14, [%rd12+16];
	add.f32 	%f15, %f13, %f14;
	st.global.f32 	[%rd9], %f15;
	ld.global.f32 	%f16, [%rd8];
	ld.global.f32 	%f17, [%rd12+20];
	add.f32 	%f18, %f16, %f17;
	st.global.f32 	[%rd9], %f18;
	ld.global.f32 	%f19, [%rd8];
	ld.global.f32 	%f20, [%rd12+24];
	add.f32 	%f21, %f19, %f20;
	st.global.f32 	[%rd9], %f21;
	ld.global.f32 	%f22, [%rd8];
	ld.global.f32 	%f23, [%rd12+28];
	add.f32 	%f24, %f22, %f23;
	st.global.f32 	[%rd9], %f24;
	ld.global.f32 	%f25, [%rd8];
	ld.global.f32 	%f26, [%rd12+32];
	add.f32 	%f27, %f25, %f26;
	st.global.f32 	[%rd9], %f27;
	ld.global.f32 	%f28, [%rd8];
	ld.global.f32 	%f29, [%rd12+36];
	add.f32 	%f30, %f28, %f29;
	st.global.f32 	[%rd9], %f30;
$L__BB0_2:
	ret;

}
	// .globl	_Z9add_constiPfS_i
.visible .entry _Z9add_constiPfS_i(
	.param .u32 _Z9add_constiPfS_i_param_0,
	.param .u64 .ptr .align 1 _Z9add_constiPfS_i_param_1,
	.param .u64 .ptr .align 1 _Z9add_constiPfS_i_param_2,
	.param .u32 _Z9add_constiPfS_i_param_3
)
{
	.reg .pred 	%p<2>;
	.reg .b32 	%r<10>;
	.reg .b32 	%f<31>;
	.reg .b64 	%rd<12>;

	ld.param.u32 	%r3, [_Z9add_constiPfS_i_param_0];
	ld.param.u64 	%rd1, [_Z9add_constiPfS_i_param_1];
	ld.param.u64 	%rd2, [_Z9add_constiPfS_i_param_2];
	ld.param.u32 	%r4, [_Z9add_constiPfS_i_param_3];
	mov.u32 	%r5, %ctaid.x;
	mov.u32 	%r6, %ntid.x;
	mov.u32 	%r7, %tid.x;
	mad.lo.s32 	%r1, %r5, %r6, %r7;
	mul.lo.s32 	%r2, %r4, %r7;
	add.s32 	%r8, %r3, -10;
	setp.ge.s32 	%p1, %r1, %r8;
	@%p1 bra 	$L__BB1_2;
	cvta.to.global.u64 	%rd3, %rd1;
	cvta.to.global.u64 	%rd4, %rd2;
	mul.wide.s32 	%rd5, %r1, 4;
	add.s64 	%rd6, %rd3, %rd5;
	add.s64 	%rd7, %rd4, %rd5;
	ld.global.f32 	%f1, [%rd6];
	shl.b32 	%r9, %r2, 2;
	cvt.u64.u32 	%rd8, %r9;
	and.b64  	%rd9, %rd8, 65532;
	mov.u64 	%rd10, c_mem;
	add.s64 	%rd11, %rd10, %rd9;
	ld.const.f32 	%f2, [%rd11];
	add.f32 	%f3, %f1, %f2;
	st.global.f32 	[%rd7], %f3;
	ld.global.f32 	%f4, [%rd6];
	ld.const.f32 	%f5, [%rd11+4];
	add.f32 	%f6, %f4, %f5;
	st.global.f32 	[%rd7], %f6;
	ld.global.f32 	%f7, [%rd6];
	ld.const.f32 	%f8, [%rd11+8];
	add.f32 	%f9, %f7, %f8;
	st.global.f32 	[%rd7], %f9;
	ld.global.f32 	%f10, [%rd6];
	ld.const.f32 	%f11, [%rd11+12];
	add.f32 	%f12, %f10, %f11;
	st.global.f32 	[%rd7], %f12;
	ld.global.f32 	%f13, [%rd6];
	ld.const.f32 	%f14, [%rd11+16];
	add.f32 	%f15, %f13, %f14;
	st.global.f32 	[%rd7], %f15;
	ld.global.f32 	%f16, [%rd6];
	ld.const.f32 	%f17, [%rd11+20];
	add.f32 	%f18, %f16, %f17;
	st.global.f32 	[%rd7], %f18;
	ld.global.f32 	%f19, [%rd6];
	ld.const.f32 	%f20, [%rd11+24];
	add.f32 	%f21, %f19, %f20;
	st.global.f32 	[%rd7], %f21;
	ld.global.f32 	%f22, [%rd6];
	ld.const.f32 	%f23, [%rd11+28];
	add.f32 	%f24, %f22, %f23;
	st.global.f32 	[%rd7], %f24;
	ld.global.f32 	%f25, [%rd6];
	ld.const.f32 	%f26, [%rd11+32];
	add.f32 	%f27, %f25, %f26;
	st.global.f32 	[%rd7], %f27;
	ld.global.f32 	%f28, [%rd6];
	ld.const.f32 	%f29, [%rd11+36];
	add.f32 	%f30, %f28, %f29;
	st.global.f32 	[%rd7], %f30;
$L__BB1_2:
	ret;

}


// ===== COMPILED SASS (sm_100) =====

	.target	sm_100

	.elftype	@"ET_EXEC"


//--------------------- .note.nv.tkinfo           --------------------------
	.section	.note.nv.tkinfo,"",@"SHT_NOTE"
	.sectionflags	@"SHF_NOTE_NV_TKINFO"
	.tkinfo
        /*0018*/ 	.word	0x00000002
        /*0030*/ 	.string	""
        /*0030*/ 	.string	"ptxas"
        /*0030*/ 	.string	"Cuda compilation tools, release 13.0, V13.0.88"
        /*0030*/ 	.string	"Build cuda_13.0.r13.0/compiler.36424714_0"
        /*0030*/ 	.string	"-arch sm_100 -m 64 "



//--------------------- .note.nv.cuinfo           --------------------------
	.section	.note.nv.cuinfo,"",@"SHT_NOTE"
	.sectionflags	@"SHF_NOTE_NV_CUINFO"
        /*0018*/ 	.short	0x0002
        /*001a*/ 	.short	0x0064
        /*001c*/ 	.short	0x0082
	.zero		2


//--------------------- .nv.info                  --------------------------
	.section	.nv.info,"",@"SHT_CUDA_INFO"
	.align	4


	//----- nvinfo : EIATTR_REGCOUNT
	.align		4
        /*0000*/ 	.byte	0x04, 0x2f
        /*0002*/ 	.short	(.L_2 - .L_1)
	.align		4
.L_1:
        /*0004*/ 	.word	index@(_Z3addiPfS_S_i)
        /*0008*/ 	.word	0x00000012


	//----- nvinfo : EIATTR_FRAME_SIZE
	.align		4
.L_2:
        /*000c*/ 	.byte	0x04, 0x11
        /*000e*/ 	.short	(.L_4 - .L_3)
	.align		4
.L_3:
        /*0010*/ 	.word	index@(_Z3addiPfS_S_i)
        /*0014*/ 	.word	0x00000000


	//----- nvinfo : EIATTR_REGCOUNT
	.align		4
.L_4:
        /*0018*/ 	.byte	0x04, 0x2f
        /*001a*/ 	.short	(.L_6 - .L_5)
	.align		4
.L_5:
        /*001c*/ 	.word	index@(_Z9add_constiPfS_i)
        /*0020*/ 	.word	0x00000010


	//----- nvinfo : EIATTR_FRAME_SIZE
	.align		4
.L_6:
        /*0024*/ 	.byte	0x04, 0x11
        /*0026*/ 	.short	(.L_8 - .L_7)
	.align		4
.L_7:
        /*0028*/ 	.word	index@(_Z9add_constiPfS_i)
        /*002c*/ 	.word	0x00000000


	//----- nvinfo : EIATTR_MIN_STACK_SIZE
	.align		4
.L_8:
        /*0030*/ 	.byte	0x04, 0x12
        /*0032*/ 	.short	(.L_10 - .L_9)
	.align		4
.L_9:
        /*0034*/ 	.word	index@(_Z9add_constiPfS_i)
        /*0038*/ 	.word	0x00000000


	//----- nvinfo : EIATTR_MIN_STACK_SIZE
	.align		4
.L_10:
        /*003c*/ 	.byte	0x04, 0x12
        /*003e*/ 	.short	(.L_12 - .L_11)
	.align		4
.L_11:
        /*0040*/ 	.word	index@(_Z3addiPfS_S_i)
        /*0044*/ 	.word	0x00000000
.L_12:


//--------------------- .nv.compat                --------------------------
	.section	.nv.compat,"",@"SHT_CUDA_COMPAT_INFO"
	.align	4
        /*0000*/ 	.byte	0x02, 0x09, 0x00, 0x00, 0x02, 0x02, 0x01, 0x00, 0x02, 0x05, 0x05, 0x00, 0x03, 0x07, 0x01, 0x01
        /*0010*/ 	.byte	0x02, 0x03, 0x00, 0x00, 0x02, 0x06, 0x01, 0x00, 0x04, 0x0b, 0x08, 0x00, 0x09, 0x00, 0x00, 0x00
        /*0020*/ 	.byte	0x00, 0x00, 0x00, 0x00


//--------------------- .nv.info._Z9add_constiPfS_i --------------------------
	.section	.nv.info._Z9add_constiPfS_i,"",@"SHT_CUDA_INFO"
	.sectionflags	@""
	.align	4


	//----- nvinfo : EIATTR_CUDA_API_VERSION
	.align		4
        /*0000*/ 	.byte	0x04, 0x37
        /*0002*/ 	.short	(.L_14 - .L_13)
.L_13:
        /*0004*/ 	.word	0x00000082


	//----- nvinfo : EIATTR_KPARAM_INFO
	.align		4
.L_14:
        /*0008*/ 	.byte	0x04, 0x17
        /*000a*/ 	.short	(.L_16 - .L_15)
.L_15:
        /*000c*/ 	.word	0x00000000
        /*0010*/ 	.short	0x0003
        /*0012*/ 	.short	0x0018
        /*0014*/ 	.byte	0x00, 0xf0, 0x11, 0x00


	//----- nvinfo : EIATTR_KPARAM_INFO
	.align		4
.L_16:
        /*0018*/ 	.byte	0x04, 0x17
        /*001a*/ 	.short	(.L_18 - .L_17)
.L_17:
        /*001c*/ 	.word	0x00000000
        /*0020*/ 	.short	0x0002
        /*0022*/ 	.short	0x0010
        /*0024*/ 	.byte	0x00, 0xf5, 0x21, 0x00


	//----- nvinfo : EIATTR_KPARAM_INFO
	.align		4
.L_18:
        /*0028*/ 	.byte	0x04, 0x17
        /*002a*/ 	.short	(.L_20 - .L_19)
.L_19:
        /*002c*/ 	.word	0x00000000
        /*0030*/ 	.short	0x0001
        /*0032*/ 	.short	0x0008
        /*0034*/ 	.byte	0x00, 0xf5, 0x21, 0x00


	//----- nvinfo : EIATTR_KPARAM_INFO
	.align		4
.L_20:
        /*0038*/ 	.byte	0x04, 0x17
        /*003a*/ 	.short	(.L_22 - .L_21)
.L_21:
        /*003c*/ 	.word	0x00000000
        /*0040*/ 	.short	0x0000
        /*0042*/ 	.short	0x0000
        /*0044*/ 	.byte	0x00, 0xf0, 0x11, 0x00


	//----- nvinfo : EIATTR_SPARSE_MMA_MASK
	.align		4
.L_22:
        /*0048*/ 	.byte	0x03, 0x50
        /*004a*/ 	.short	0x0000


	//----- nvinfo : EIATTR_MAXREG_COUNT
	.align		4
        /*004c*/ 	.byte	0x03, 0x1b
        /*004e*/ 	.short	0x00ff


	//----- nvinfo : EIATTR_MERCURY_ISA_VERSION
	.align		4
        /*0050*/ 	.byte	0x03, 0x5f
        /*0052*/ 	.short	0x0101


	//----- nvinfo : EIATTR_VRC_CTA_INIT_COUNT
	.align		4
        /*0054*/ 	.byte	0x02, 0x4a
	.zero		1
	.zero		1


	//----- nvinfo : EIATTR_EXIT_INSTR_OFFSETS
	.align		4
        /*0058*/ 	.byte	0x04, 0x1c
        /*005a*/ 	.short	(.L_24 - .L_23)


	//   ....[0]....
.L_23:
        /*005c*/ 	.word	0x000000a0


	//   ....[1]....
        /*0060*/ 	.word	0x000003a0


	//----- nvinfo : EIATTR_CBANK_PARAM_SIZE
	.align		4
.L_24:
        /*0064*/ 	.byte	0x03, 0x19
        /*0066*/ 	.short	0x001c


	//----- nvinfo : EIATTR_PARAM_CBANK
	.align		4
        /*0068*/ 	.byte	0x04, 0x0a
        /*006a*/ 	.short	(.L_26 - .L_25)
	.align		4
.L_25:
        /*006c*/ 	.word	index@(.nv.constant0._Z9add_constiPfS_i)
        /*0070*/ 	.short	0x0380
        /*0072*/ 	.short	0x001c


	//----- nvinfo : EIATTR_SW_WAR
	.align		4
.L_26:
        /*0074*/ 	.byte	0x04, 0x36
        /*0076*/ 	.short	(.L_28 - .L_27)
.L_27:
        /*0078*/ 	.word	0x00000008
.L_28:


//--------------------- .nv.info._Z3addiPfS_S_i   --------------------------
	.section	.nv.info._Z3addiPfS_S_i,"",@"SHT_CUDA_INFO"
	.sectionflags	@""
	.align	4


	//----- nvinfo : EIATTR_CUDA_API_VERSION
	.align		4
        /*0000*/ 	.byte	0x04, 0x37
        /*0002*/ 	.short	(.L_30 - .L_29)
.L_29:
        /*0004*/ 	.word	0x00000082


	//----- nvinfo : EIATTR_KPARAM_INFO
	.align		4
.L_30:
        /*0008*/ 	.byte	0x04, 0x17
        /*000a*/ 	.short	(.L_32 - .L_31)
.L_31:
        /*000c*/ 	.word	0x00000000
        /*0010*/ 	.short	0x0004
        /*0012*/ 	.short	0x0020
        /*0014*/ 	.byte	0x00, 0xf0, 0x11, 0x00


	//----- nvinfo : EIATTR_KPARAM_INFO
	.align		4
.L_32:
        /*0018*/ 	.byte	0x04, 0x17
        /*001a*/ 	.short	(.L_34 - .L_33)
.L_33:
        /*001c*/ 	.word	0x00000000
        /*0020*/ 	.short	0x0003
        /*0022*/ 	.short	0x0018
        /*0024*/ 	.byte	0x00, 0xf5, 0x21, 0x00


	//----- nvinfo : EIATTR_KPARAM_INFO
	.align		4
.L_34:
        /*0028*/ 	.byte	0x04, 0x17
        /*002a*/ 	.short	(.L_36 - .L_35)
.L_35:
        /*002c*/ 	.word	0x00000000
        /*0030*/ 	.short	0x0002
        /*0032*/ 	.short	0x0010
        /*0034*/ 	.byte	0x00, 0xf5, 0x21, 0x00


	//----- nvinfo : EIATTR_KPARAM_INFO
	.align		4
.L_36:
        /*0038*/ 	.byte	0x04, 0x17
        /*003a*/ 	.short	(.L_38 - .L_37)
.L_37:
        /*003c*/ 	.word	0x00000000
        /*0040*/ 	.short	0x0001
        /*0042*/ 	.short	0x0008
        /*0044*/ 	.byte	0x00, 0xf5, 0x21, 0x00


	//----- nvinfo : EIATTR_KPARAM_INFO
	.align		4
.L_38:
        /*0048*/ 	.byte	0x04, 0x17
        /*004a*/ 	.short	(.L_40 - .L_39)
.L_39:
        /*004c*/ 	.word	0x00000000
        /*0050*/ 	.short	0x0000
        /*0052*/ 	.short	0x0000
        /*0054*/ 	.byte	0x00, 0xf0, 0x11, 0x00


	//----- nvinfo : EIATTR_SPARSE_MMA_MASK
	.align		4
.L_40:
        /*0058*/ 	.byte	0x03, 0x50
        /*005a*/ 	.short	0x0000


	//----- nvinfo : EIATTR_MAXREG_COUNT
	.align		4
        /*005c*/ 	.byte	0x03, 0x1b
        /*005e*/ 	.short	0x00ff


	//----- nvinfo : EIATTR_MERCURY_ISA_VERSION
	.align		4
        /*0060*/ 	.byte	0x03, 0x5f
        /*0062*/ 	.short	0x0101


	//----- nvinfo : EIATTR_VRC_CTA_INIT_COUNT
	.align		4
        /*0064*/ 	.byte	0x02, 0x4a
	.zero		1
	.zero		1


	//----- nvinfo : EIATTR_EXIT_INSTR_OFFSETS
	.align		4
        /*0068*/ 	.byte	0x04, 0x1c
        /*006a*/ 	.short	(.L_42 - .L_41)


	//   ....[0]....
.L_41:
        /*006c*/ 	.word	0x000000a0


	//   ....[1]....
        /*0070*/ 	.word	0x000003d0


	//----- nvinfo : EIATTR_CBANK_PARAM_SIZE
	.align		4
.L_42:
        /*0074*/ 	.byte	0x03, 0x19
        /*0076*/ 	.short	0x0024


	//----- nvinfo : EIATTR_PARAM_CBANK
	.align		4
        /*0078*/ 	.byte	0x04, 0x0a
        /*007a*/ 	.short	(.L_44 - .L_43)
	.align		4
.L_43:
        /*007c*/ 	.word	index@(.nv.constant0._Z3addiPfS_S_i)
        /*0080*/ 	.short	0x0380
        /*0082*/ 	.short	0x0024


	//----- nvinfo : EIATTR_SW_WAR
	.align		4
.L_44:
        /*0084*/ 	.byte	0x04, 0x36
        /*0086*/ 	.short	(.L_46 - .L_45)
.L_45:
        /*0088*/ 	.word	0x00000008
.L_46:


//--------------------- .nv.callgraph             --------------------------
	.section	.nv.callgraph,"",@"SHT_CUDA_CALLGRAPH"
	.align	4
	.sectionentsize	8
	.align		4
        /*0000*/ 	.word	0x00000000
	.align		4
        /*0004*/ 	.word	0xffffffff
	.align		4
        /*0008*/ 	.word	0x00000000
	.align		4
        /*000c*/ 	.word	0xfffffffe
	.align		4
        /*0010*/ 	.word	0x00000000
	.align		4
        /*0014*/ 	.word	0xfffffffd
	.align		4
        /*0018*/ 	.word	0x00000000
	.align		4
        /*001c*/ 	.word	0xfffffffc


//--------------------- .nv.constant3             --------------------------
	.section	.nv.constant3,"a",@progbits
	.align	4
.nv.constant3:
	.type		c_mem,@object
	.size		c_mem,(.L_0 - c_mem)
c_mem:
	.zero		65536
.L_0:


//--------------------- .text._Z9add_constiPfS_i  --------------------------
	.section	.text._Z9add_constiPfS_i,"ax",@progbits
	.align	128
        .global         _Z9add_constiPfS_i
        .type           _Z9add_constiPfS_i,@function
        .size           _Z9add_constiPfS_i,(.L_x_2 - _Z9add_constiPfS_i)
        .other          _Z9add_constiPfS_i,@"STO_CUDA_ENTRY STV_DEFAULT"
_Z9add_constiPfS_i:
.text._Z9add_constiPfS_i:
[----:B------:R-:W-:Y:S01]  /*0000*/  LDC R1, c[0x0][0x37c] ;  /* 0x0000df00ff017b82 */ /* 0x000fe20000000800 */
[----:B------:R-:W0:Y:S07]  /*0010*/  S2R R0, SR_TID.X ;  /* 0x0000000000007919 */ /* 0x000e2e0000002100 */
[----:B------:R-:W0:Y:S01]  /*0020*/  S2UR UR5, SR_CTAID.X ;  /* 0x00000000000579c3 */ /* 0x000e220000002500 */
[----:B------:R-:W1:Y:S01]  /*0030*/  LDCU UR4, c[0x0][0x380] ;  /* 0x00007000ff0477ac */ /* 0x000e620008000800 */
[----:B------:R-:W2:Y:S06]  /*0040*/  LDCU UR6, c[0x0][0x398] ;  /* 0x00007300ff0677ac */ /* 0x000eac0008000800 */
[----:B------:R-:W0:Y:S01]  /*0050*/  LDC R7, c[0x0][0x360] ;  /* 0x0000d800ff077b82 */ /* 0x000e220000000800 */
[----:B-1----:R-:W-:Y:S01]  /*0060*/  UIADD3 UR4, UPT, UPT, UR4, -0xa, URZ ;  /* 0xfffffff604047890 */ /* 0x002fe2000fffe0ff */
[----:B0-----:R-:W-:-:S02]  /*0070*/  IMAD R7, R7, UR5, R0 ;  /* 0x0000000507077c24 */ /* 0x001fc4000f8e0200 */
[----:B--2---:R-:W-:-:S03]  /*0080*/  IMAD R0, R0, UR6, RZ ;  /* 0x0000000600007c24 */ /* 0x004fc6000f8e02ff */
[----:B------:R-:W-:-:S13]  /*0090*/  ISETP.GE.AND P0, PT, R7, UR4, PT ;  /* 0x0000000407007c0c */ /* 0x000fda000bf06270 */
[----:B------:R-:W-:Y:S05]  /*00a0*/  @P0 EXIT ;  /* 0x000000000000094d */ /* 0x000fea0003800000 */
[----:B------:R-:W0:Y:S01]  /*00b0*/  LDC.64 R2, c[0x0][0x388] ;  /* 0x0000e200ff027b82 */ /* 0x000e220000000a00 */
[----:B------:R-:W1:Y:S01]  /*00c0*/  LDCU.64 UR4, c[0x0][0x358] ;  /* 0x00006b00ff0477ac */ /* 0x000e620008000a00 */
[----:B------:R-:W-:-:S06]  /*00d0*/  SHF.L.U32 R0, R0, 0x2, RZ ;  /* 0x0000000200007819 */ /* 0x000fcc00000006ff */
[----:B------:R-:W2:Y:S01]  /*00e0*/  LDC.64 R4, c[0x0][0x390] ;  /* 0x0000e400ff047b82 */ /* 0x000ea20000000a00 */
[----:B0-----:R-:W-:-:S05]  /*00f0*/  IMAD.WIDE R2, R7, 0x4, R2 ;  /* 0x0000000407027825 */ /* 0x001fca00078e0202 */
[----:B-1----:R-:W3:Y:S01]  /*0100*/  LDG.E R6, desc[UR4][R2.64] ;  /* 0x0000000402067981 */ /* 0x002ee2000c1e1900 */
[----:B------:R-:W-:Y:S01]  /*0110*/  LOP3.LUT R0, R0, 0xfffc, RZ, 0xc0, !PT ;  /* 0x0000fffc00007812 */ /* 0x000fe200078ec0ff */
[----:B--2---:R-:W-:-:S03]  /*0120*/  IMAD.WIDE R4, R7, 0x4, R4 ;  /* 0x0000000407047825 */ /* 0x004fc600078e0204 */
[----:B------:R-:W3:Y:S08]  /*0130*/  LDC R9, c[0x3][R0] ;  /* 0x00c0000000097b82 */ /* 0x000ef00000000800 */
[----:B------:R-:W0:Y:S01]  /*0140*/  LDC R7, c[0x3][R0+0x4] ;  /* 0x00c0010000077b82 */ /* 0x000e220000000800 */
[----:B---3--:R-:W-:-:S05]  /*0150*/  FADD R9, R6, R9 ;  /* 0x0000000906097221 */ /* 0x008fca0000000000 */
[----:B------:R1:W-:Y:S04]  /*0160*/  STG.E desc[UR4][R4.64], R9 ;  /* 0x0000000904007986 */ /* 0x0003e8000c101904 */
[----:B------:R-:W0:Y:S01]  /*0170*/  LDG.E R6, desc[UR4][R2.64] ;  /* 0x0000000402067981 */ /* 0x000e22000c1e1900 */
[----:B------:R-:W2:Y:S01]  /*0180*/  LDC R11, c[0x3][R0+0x8] ;  /* 0x00c00200000b7b82 */ /* 0x000ea20000000800 */
[----:B0-----:R-:W-:-:S05]  /*0190*/  FADD R7, R6, R7 ;  /* 0x0000000706077221 */ /* 0x001fca0000000000 */
[----:B------:R0:W-:Y:S04]  /*01a0*/  STG.E desc[UR4][R4.64], R7 ;  /* 0x0000000704007986 */ /* 0x0001e8000c101904 */
[----:B------:R-:W2:Y:S01]  /*01b0*/  LDG.E R6, desc[UR4][R2.64] ;  /* 0x0000000402067981 */ /* 0x000ea2000c1e1900 */
[----:B------:R-:W3:Y:S01]  /*01c0*/  LDC R13, c[0x3][R0+0xc] ;  /* 0x00c00300000d7b82 */ /* 0x000ee20000000800 */
[----:B--2---:R-:W-:-:S05]  /*01d0*/  FADD R11, R6, R11 ;  /* 0x0000000b060b7221 */ /* 0x004fca0000000000 */
[----:B------:R2:W-:Y:S04]  /*01e0*/  STG.E desc[UR4][R4.64], R11 ;  /* 0x0000000b04007986 */ /* 0x0005e8000c101904 */
[----:B------:R-:W3:Y:S01]  /*01f0*/  LDG.E R6, desc[UR4][R2.64] ;  /* 0x0000000402067981 */ /* 0x000ee2000c1e1900 */
[----:B-1----:R-:W1:Y:S01]  /*0200*/  LDC R9, c[0x3][R0+0x10] ;  /* 0x00c0040000097b82 */ /* 0x002e620000000800 */
[----:B---3--:R-:W-:-:S05]  /*0210*/  FADD R13, R6, R13 ;  /* 0x0000000d060d7221 */ /* 0x008fca0000000000 */
[----:B------:R3:W-:Y:S04]  /*0220*/  STG.E desc[UR4][R4.64], R13 ;  /* 0x0000000d04007986 */ /* 0x0007e8000c101904 */
[----:B------:R-:W1:Y:S01]  /*0230*/  LDG.E R6, desc[UR4][R2.64] ;  /* 0x0000000402067981 */ /* 0x000e62000c1e1900 */
[----:B0-----:R-:W0:Y:S01]  /*0240*/  LDC R7, c[0x3][R0+0x14] ;  /* 0x00c0050000077b82 */ /* 0x001e220000000800 */
[----:B-1----:R-:W-:-:S05]  /*0250*/  FADD R9, R6, R9 ;  /* 0x0000000906097221 */ /* 0x002fca0000000000 */
[----:B------:R1:W-:Y:S04]  /*0260*/  STG.E desc[UR4][R4.64], R9 ;  /* 0x0000000904007986 */ /* 0x0003e8000c101904 */
[----:B------:R-:W0:Y:S01]  /*0270*/  LDG.E R6, desc[UR4][R2.64] ;  /* 0x0000000402067981 */ /* 0x000e22000c1e1900 */
[----:B--2---:R-:W2:Y:S01]  /*0280*/  LDC R11, c[0x3][R0+0x18] ;  /* 0x00c00600000b7b82 */ /* 0x004ea20000000800 */
[----:B0-----:R-:W-:-:S05]  /*0290*/  FADD R7, R6, R7 ;  /* 0x0000000706077221 */ /* 0x001fca0000000000 */
[----:B------:R0:W-:Y:S04]  /*02a0*/  STG.E desc[UR4][R4.64], R7 ;  /* 0x0000000704007986 */ /* 0x0001e8000c101904 */
[----:B------:R-:W2:Y:S01]  /*02b0*/  LDG.E R6, desc[UR4][R2.64] ;  /* 0x0000000402067981 */ /* 0x000ea2000c1e1900 */
[----:B---3--:R-:W3:Y:S01]  /*02c0*/  LDC R13, c[0x3][R0+0x1c] ;  /* 0x00c00700000d7b82 */ /* 0x008ee20000000800 */
[----:B--2---:R-:W-:-:S05]  /*02d0*/  FADD R11, R6, R11 ;  /* 0x0000000b060b7221 */ /* 0x004fca0000000000 */
[----:B------:R-:W-:Y:S04]  /*02e0*/  STG.E desc[UR4][R4.64], R11 ;  /* 0x0000000b04007986 */ /* 0x000fe8000c101904 */
[----:B------:R-:W3:Y:S01]  /*02f0*/  LDG.E R6, desc[UR4][R2.64] ;  /* 0x0000000402067981 */ /* 0x000ee2000c1e1900 */
[----:B-1----:R-:W1:Y:S01]  /*0300*/  LDC R9, c[0x3][R0+0x20] ;  /* 0x00c0080000097b82 */ /* 0x002e620000000800 */
[----:B---3--:R-:W-:-:S05]  /*0310*/  FADD R13, R6, R13 ;  /* 0x0000000d060d7221 */ /* 0x008fca0000000000 */
[----:B------:R-:W-:Y:S04]  /*0320*/  STG.E desc[UR4][R4.64], R13 ;  /* 0x0000000d04007986 */ /* 0x000fe8000c101904 */
[----:B------:R-:W1:Y:S01]  /*0330*/  LDG.E R6, desc[UR4][R2.64] ;  /* 0x0000000402067981 */ /* 0x000e62000c1e1900 */
[----:B0-----:R-:W0:Y:S01]  /*0340*/  LDC R7, c[0x3][R0+0x24] ;  /* 0x00c0090000077b82 */ /* 0x001e220000000800 */
[----:B-1----:R-:W-:-:S05]  /*0350*/  FADD R9, R6, R9 ;  /* 0x0000000906097221 */ /* 0x002fca0000000000 */
[----:B------:R-:W-:Y:S04]  /*0360*/  STG.E desc[UR4][R4.64], R9 ;  /* 0x0000000904007986 */ /* 0x000fe8000c101904 */
[----:B------:R-:W0:Y:S02]  /*0370*/  LDG.E R6, desc[UR4][R2.64] ;  /* 0x0000000402067981 */ /* 0x000e24000c1e1900 */
[----:B0-----:R-:W-:-:S05]  /*0380*/  FADD R7, R6, R7 ;  /* 0x0000000706077221 */ /* 0x001fca0000000000 */
[----:B------:R-:W-:Y:S01]  /*0390*/  STG.E desc[UR4][R4.64], R7 ;  /* 0x0000000704007986 */ /* 0x000fe2000c101904 */
[----:B------:R-:W-:Y:S05]  /*03a0*/  EXIT ;  /* 0x000000000000794d */ /* 0x000fea0003800000 */
.L_x_0:
[----:B------:R-:W-:-:S00]  /*03b0*/  BRA `(.L_x_0) ;  /* 0xfffffffc00fc7947 */ /* 0x000fc0000383ffff */
[----:B------:R-:W-:-:S00]  /*03c0*/  NOP ;  /* 0x0000000000007918 */ /* 0x000fc00000000000 */
        /* <DEDUP_REMOVED lines=11> */
.L_x_2:


//--------------------- .text._Z3addiPfS_S_i      --------------------------
	.section	.text._Z3addiPfS_S_i,"ax",@progbits
	.align	128
        .global         _Z3addiPfS_S_i
        .type           _Z3addiPfS_S_i,@function
        .size           _Z3addiPfS_S_i,(.L_x_3 - _Z3addiPfS_S_i)
        .other          _Z3addiPfS_S_i,@"STO_CUDA_ENTRY STV_DEFAULT"
_Z3addiPfS_S_i:
.text._Z3addiPfS_S_i:
        /* <DEDUP_REMOVED lines=13> */
[----:B------:R-:W-:Y:S01]  /*00d0*/  SHF.L.U32 R0, R0, 0x2, RZ ;  /* 0x0000000200007819 */ /* 0x000fe200000006ff */
[----:B------:R-:W2:Y:S03]  /*00e0*/  LDCU.64 UR4, c[0x0][0x358] ;  /* 0x00006b00ff0477ac */ /* 0x000ea60008000a00 */
[----:B------:R-:W-:Y:S02]  /*00f0*/  LOP3.LUT R0, R0, 0xfffc, RZ, 0xc0, !PT ;  /* 0x0000fffc00007812 */ /* 0x000fe400078ec0ff */
[----:B------:R-:W3:Y:S02]  /*0100*/  LDC.64 R6, c[0x0][0x398] ;  /* 0x0000e600ff067b82 */ /* 0x000ee40000000a00 */
[----:B-1----:R-:W-:-:S04]  /*0110*/  IADD3 R2, P0, PT, R0, UR6, RZ ;  /* 0x0000000600027c10 */ /* 0x002fc8000ff1e0ff */
[----:B------:R-:W-:Y:S01]  /*0120*/  IADD3.X R3, PT, PT, RZ, UR7, RZ, P0, !PT ;  /* 0x00000007ff037c10 */ /* 0x000fe200087fe4ff */
[----:B0-----:R-:W-:-:S04]  /*0130*/  IMAD.WIDE R4, R9, 0x4, R4 ;  /* 0x0000000409047825 */ /* 0x001fc800078e0204 */
[----:B--2---:R-:W2:Y:S04]  /*0140*/  LDG.E R11, desc[UR4][R2.64] ;  /* 0x00000004020b7981 */ /* 0x004ea8000c1e1900 */
[----:B------:R-:W2:Y:S01]  /*0150*/  LDG.E R0, desc[UR4][R4.64] ;  /* 0x0000000404007981 */ /* 0x000ea2000c1e1900 */
[----:B---3--:R-:W-:-:S04]  /*0160*/  IMAD.WIDE R6, R9, 0x4, R6 ;  /* 0x0000000409067825 */ /* 0x008fc800078e0206 */
[----:B--2---:R-:W-:-:S05]  /*0170*/  FADD R11, R0, R11 ;  /* 0x0000000b000b7221 */ /* 0x004fca0000000000 */
[----:B------:R0:W-:Y:S04]  /*0180*/  STG.E desc[UR4][R6.64], R11 ;  /* 0x0000000b06007986 */ /* 0x0001e8000c101904 */
[----:B------:R-:W2:Y:S04]  /*0190*/  LDG.E R0, desc[UR4][R4.64] ;  /* 0x0000000404007981 */ /* 0x000ea8000c1e1900 */
[----:B------:R-:W2:Y:S02]  /*01a0*/  LDG.E R9, desc[UR4][R2.64+0x4] ;  /* 0x0000040402097981 */ /* 0x000ea4000c1e1900 */
[----:B--2---:R-:W-:-:S05]  /*01b0*/  FADD R9, R0, R9 ;  /* 0x0000000900097221 */ /* 0x004fca0000000000 */
[----:B------:R1:W-:Y:S04]  /*01c0*/  STG.E desc[UR4][R6.64], R9 ;  /* 0x0000000906007986 */ /* 0x0003e8000c101904 */
[----:B------:R-:W2:Y:S04]  /*01d0*/  LDG.E R0, desc[UR4][R4.64] ;  /* 0x0000000404007981 */ /* 0x000ea8000c1e1900 */
[----:B------:R-:W2:Y:S02]  /*01e0*/  LDG.E R13, desc[UR4][R2.64+0x8] ;  /* 0x00000804020d7981 */ /* 0x000ea4000c1e1900 */
[----:B--2---:R-:W-:-:S05]  /*01f0*/  FADD R13, R0, R13 ;  /* 0x0000000d000d7221 */ /* 0x004fca0000000000 */
[----:B------:R2:W-:Y:S04]  /*0200*/  STG.E desc[UR4][R6.64], R13 ;  /* 0x0000000d06007986 */ /* 0x0005e8000c101904 */
[----:B------:R-:W3:Y:S04]  /*0210*/  LDG.E R0, desc[UR4][R4.64] ;  /* 0x0000000404007981 */ /* 0x000ee8000c1e1900 */
[----:B------:R-:W3:Y:S02]  /*0220*/  LDG.E R15, desc[UR4][R2.64+0xc] ;  /* 0x00000c04020f7981 */ /* 0x000ee4000c1e1900 */
[----:B---3--:R-:W-:-:S05]  /*0230*/  FADD R15, R0, R15 ;  /* 0x0000000f000f7221 */ /* 0x008fca0000000000 */
[----:B------:R3:W-:Y:S04]  /*0240*/  STG.E desc[UR4][R6.64], R15 ;  /* 0x0000000f06007986 */ /* 0x0007e8000c101904 */
[----:B------:R-:W4:Y:S04]  /*0250*/  LDG.E R0, desc[UR4][R4.64] ;  /* 0x0000000404007981 */ /* 0x000f28000c1e1900 */
[----:B0-----:R-:W4:Y:S02]  /*0260*/  LDG.E R11, desc[UR4][R2.64+0x10] ;  /* 0x00001004020b7981 */ /* 0x001f24000c1e1900 */
[----:B----4-:R-:W-:-:S05]  /*0270*/  FADD R11, R0, R11 ;  /* 0x0000000b000b7221 */ /* 0x010fca0000000000 */
[----:B------:R0:W-:Y:S04]  /*0280*/  STG.E desc[UR4][R6.64], R11 ;  /* 0x0000000b06007986 */ /* 0x0001e8000c101904 */
[----:B------:R-:W4:Y:S04]  /*0290*/  LDG.E R0, desc[UR4][R4.64] ;  /* 0x0000000404007981 */ /* 0x000f28000c1e1900 */
[----:B-1----:R-:W4:Y:S02]  /*02a0*/  LDG.E R9, desc[UR4][R2.64+0x14] ;  /* 0x0000140402097981 */ /* 0x002f24000c1e1900 */
[----:B----4-:R-:W-:-:S05]  /*02b0*/  FADD R9, R0, R9 ;  /* 0x0000000900097221 */ /* 0x010fca0000000000 */
[----:B------:R1:W-:Y:S04]  /*02c0*/  STG.E desc[UR4][R6.64], R9 ;  /* 0x0000000906007986 */ /* 0x0003e8000c101904 */
[----:B------:R-:W4:Y:S04]  /*02d0*/  LDG.E R0, desc[UR4][R4.64] ;  /* 0x0000000404007981 */ /* 0x000f28000c1e1900 */
[----:B--2---:R-:W4:Y:S02]  /*02e0*/  LDG.E R13, desc[UR4][R2.64+0x18] ;  /* 0x00001804020d7981 */ /* 0x004f24000c1e1900 */
[----:B----4-:R-:W-:-:S05]  /*02f0*/  FADD R13, R0, R13 ;  /* 0x0000000d000d7221 */ /* 0x010fca0000000000 */
[----:B------:R-:W-:Y:S04]  /*0300*/  STG.E desc[UR4][R6.64], R13 ;  /* 0x0000000d06007986 */ /* 0x000fe8000c101904 */
[----:B------:R-:W2:Y:S04]  /*0310*/  LDG.E R0, desc[UR4][R4.64] ;  /* 0x0000000404007981 */ /* 0x000ea8000c1e1900 */
[----:B---3--:R-:W2:Y:S02]  /*0320*/  LDG.E R15, desc[UR4][R2.64+0x1c] ;  /* 0x00001c04020f7981 */ /* 0x008ea4000c1e1900 */
[----:B--2---:R-:W-:-:S05]  /*0330*/  FADD R15, R0, R15 ;  /* 0x0000000f000f7221 */ /* 0x004fca0000000000 */
[----:B------:R-:W-:Y:S04]  /*0340*/  STG.E desc[UR4][R6.64], R15 ;  /* 0x0000000f06007986 */ /* 0x000fe8000c101904 */
[----:B------:R-:W2:Y:S04]  /*0350*/  LDG.E R0, desc[UR4][R4.64] ;  /* 0x0000000404007981 */ /* 0x000ea8000c1e1900 */
[----:B0-----:R-:W2:Y:S02]  /*0360*/  LDG.E R11, desc[UR4][R2.64+0x20] ;  /* 0x00002004020b7981 */ /* 0x001ea4000c1e1900 */
[----:B--2---:R-:W-:-:S05]  /*0370*/  FADD R11, R0, R11 ;  /* 0x0000000b000b7221 */ /* 0x004fca0000000000 */
[----:B------:R-:W-:Y:S04]  /*0380*/  STG.E desc[UR4][R6.64], R11 ;  /* 0x0000000b06007986 */ /* 0x000fe8000c101904 */
[----:B------:R-:W2:Y:S04]  /*0390*/  LDG.E R0, desc[UR4][R4.64] ;  /* 0x0000000404007981 */ /* 0x000ea8000c1e1900 */
[----:B-1----:R-:W2:Y:S02]  /*03a0*/  LDG.E R9, desc[UR4][R2.64+0x24] ;  /* 0x0000240402097981 */ /* 0x002ea4000c1e1900 */
[----:B--2---:R-:W-:-:S05]  /*03b0*/  FADD R9, R0, R9 ;  /* 0x0000000900097221 */ /* 0x004fca0000000000 */
[----:B------:R-:W-:Y:S01]  /*03c0*/  STG.E desc[UR4][R6.64], R9 ;  /* 0x0000000906007986 */ /* 0x000fe2000c101904 */
[----:B------:R-:W-:Y:S05]  /*03d0*/  EXIT ;  /* 0x000000000000794d */ /* 0x000fea0003800000 */
.L_x_1:
        /* <DEDUP_REMOVED lines=10> */
.L_x_3:


//--------------------- .nv.shared.reserved.0     --------------------------
	.section	.nv.shared.reserved.0,"aw",@nobits
	.weak		__nv_reservedSMEM_offset_0_alias
	.size		__nv_reservedSMEM_offset_0_alias, 0, 64
	.other		__nv_reservedSMEM_offset_0_alias,@"STO_CUDA_RESERVED_SHARED STV_DEFAULT"
__nv_reservedSMEM_offset_0_alias:
	.zero		0
	.zero		64


//--------------------- .nv.constant0._Z9add_constiPfS_i --------------------------
	.section	.nv.constant0._Z9add_constiPfS_i,"a",@progbits
	.sectionflags	@""
	.align	4
.nv.constant0._Z9add_constiPfS_i:
	.zero		924


//--------------------- .nv.constant0._Z3addiPfS_S_i --------------------------
	.section	.nv.constant0._Z3addiPfS_S_i,"a",@progbits
	.sectionflags	@""
	.align	4
.nv.constant0._Z3addiPfS_S_i:
	.zero		932


//--------------------- SYMBOLS --------------------------

	.type		.nv.reservedSmem.offset0,@object
	.size		.nv.reservedSmem.offset0,0x4
